	.headerflags	@"EF_CUDA_TEXMODE_UNIFIED EF_CUDA_64BIT_ADDRESS EF_CUDA_ACCELERATORS EF_CUDA_SM90 EF_CUDA_VIRTUAL_SM(EF_CUDA_SM90)"
	.elftype	@"ET_EXEC"


//--------------------- .nv.info                  --------------------------
	.section	.nv.info,"",@"SHT_CUDA_INFO"
	.align	4


	//----- nvinfo : EIATTR_REGCOUNT
	.align		4
        /*0000*/ 	.byte	0x04, 0x2f
        /*0002*/ 	.short	(.L_3 - .L_2)
	.align		4
.L_2:
        /*0004*/ 	.word	index@(triton_poi_fused_add_div_mul_pow_sqrt_sum_0)
        /*0008*/ 	.word	0x00000018


	//----- nvinfo : EIATTR_MIN_STACK_SIZE
	.align		4
.L_3:
        /*000c*/ 	.byte	0x04, 0x12
        /*000e*/ 	.short	(.L_5 - .L_4)
	.align		4
.L_4:
        /*0010*/ 	.word	index@(triton_poi_fused_add_div_mul_pow_sqrt_sum_0)
        /*0014*/ 	.word	0x00000000


	//----- nvinfo : EIATTR_FRAME_SIZE
	.align		4
.L_5:
        /*0018*/ 	.byte	0x04, 0x11
        /*001a*/ 	.short	(.L_7 - .L_6)
	.align		4
.L_6:
        /*001c*/ 	.word	index@(triton_poi_fused_add_div_mul_pow_sqrt_sum_0)
        /*0020*/ 	.word	0x00000000


	//----- nvinfo : EIATTR_MIN_STACK_SIZE
	.align		4
.L_7:
        /*0024*/ 	.byte	0x04, 0x12
        /*0026*/ 	.short	(.L_9 - .L_8)
	.align		4
.L_8:
        /*0028*/ 	.word	index@(triton_poi_fused_add_div_mul_pow_sqrt_sum_0)
        /*002c*/ 	.word	0x00000000
.L_9:


//--------------------- .nv.info.triton_poi_fused_add_div_mul_pow_sqrt_sum_0 --------------------------
	.section	.nv.info.triton_poi_fused_add_div_mul_pow_sqrt_sum_0,"",@"SHT_CUDA_INFO"
	.sectionflags	@""
	.align	4


	//----- nvinfo : EIATTR_CUDA_API_VERSION
	.align		4
        /*0000*/ 	.byte	0x04, 0x37
        /*0002*/ 	.short	(.L_11 - .L_10)
.L_10:
        /*0004*/ 	.word	0x0000007c


	//----- nvinfo : EIATTR_KPARAM_INFO
	.align		4
.L_11:
        /*0008*/ 	.byte	0x04, 0x17
        /*000a*/ 	.short	(.L_13 - .L_12)
.L_12:
        /*000c*/ 	.word	0x00000000
        /*0010*/ 	.short	0x0003
        /*0012*/ 	.short	0x0018
        /*0014*/ 	.byte	0x00, 0xf0, 0x11, 0x00


	//----- nvinfo : EIATTR_KPARAM_INFO
	.align		4
.L_13:
        /*0018*/ 	.byte	0x04, 0x17
        /*001a*/ 	.short	(.L_15 - .L_14)
.L_14:
        /*001c*/ 	.word	0x00000000
        /*0020*/ 	.short	0x0002
        /*0022*/ 	.short	0x0010
        /*0024*/ 	.byte	0x00, 0xf4, 0x21, 0x00


	//----- nvinfo : EIATTR_KPARAM_INFO
	.align		4
.L_15:
        /*0028*/ 	.byte	0x04, 0x17
        /*002a*/ 	.short	(.L_17 - .L_16)
.L_16:
        /*002c*/ 	.word	0x00000000
        /*0030*/ 	.short	0x0001
        /*0032*/ 	.short	0x0008
        /*0034*/ 	.byte	0x00, 0xf4, 0x21, 0x00


	//----- nvinfo : EIATTR_KPARAM_INFO
	.align		4
.L_17:
        /*0038*/ 	.byte	0x04, 0x17
        /*003a*/ 	.short	(.L_19 - .L_18)
.L_18:
        /*003c*/ 	.word	0x00000000
        /*0040*/ 	.short	0x0000
        /*0042*/ 	.short	0x0000
        /*0044*/ 	.byte	0x00, 0xf4, 0x21, 0x00


	//----- nvinfo : EIATTR_SPARSE_MMA_MASK
	.align		4
.L_19:
        /*0048*/ 	.byte	0x03, 0x50
        /*004a*/ 	.short	0x0000


	//----- nvinfo : EIATTR_MAXREG_COUNT
	.align		4
        /*004c*/ 	.byte	0x03, 0x1b
        /*004e*/ 	.short	0x00ff


	//----- nvinfo : EIATTR_EXIT_INSTR_OFFSETS
	.align		4
        /*0050*/ 	.byte	0x04, 0x1c
        /*0052*/ 	.short	(.L_21 - .L_20)


	//   ....[0]....
.L_20:
        /*0054*/ 	.word	0x00000460


	//   ....[1]....
        /*0058*/ 	.word	0x00000480


	//----- nvinfo : EIATTR_REQNTID
	.align		4
.L_21:
        /*005c*/ 	.byte	0x04, 0x10
        /*005e*/ 	.short	(.L_23 - .L_22)
.L_22:
        /*0060*/ 	.word	0x00000080
        /*0064*/ 	.word	0x00000001
        /*0068*/ 	.word	0x00000001


	//----- nvinfo : EIATTR_CBANK_PARAM_SIZE
	.align		4
.L_23:
        /*006c*/ 	.byte	0x03, 0x19
        /*006e*/ 	.short	0x001c


	//----- nvinfo : EIATTR_PARAM_CBANK
	.align		4
        /*0070*/ 	.byte	0x04, 0x0a
        /*0072*/ 	.short	(.L_25 - .L_24)
	.align		4
.L_24:
        /*0074*/ 	.word	index@(.nv.constant0.triton_poi_fused_add_div_mul_pow_sqrt_sum_0)
        /*0078*/ 	.short	0x0210
        /*007a*/ 	.short	0x001c


	//----- nvinfo : EIATTR_SW_WAR
	.align		4
.L_25:
        /*007c*/ 	.byte	0x04, 0x36
        /*007e*/ 	.short	(.L_27 - .L_26)
.L_26:
        /*0080*/ 	.word	0x00000008
.L_27:


//--------------------- .nv.callgraph             --------------------------
	.section	.nv.callgraph,"",@"SHT_CUDA_CALLGRAPH"
	.align	4
	.sectionentsize	8
	.align		4
        /*0000*/ 	.word	0x00000000
	.align		4
        /*0004*/ 	.word	0xffffffff
	.align		4
        /*0008*/ 	.word	0x00000000
	.align		4
        /*000c*/ 	.word	0xfffffffe
	.align		4
        /*0010*/ 	.word	0x00000000
	.align		4
        /*0014*/ 	.word	0xfffffffd
	.align		4
        /*0018*/ 	.word	0x00000000
	.align		4
        /*001c*/ 	.word	0xfffffffc


//--------------------- .nv.constant4             --------------------------
	.section	.nv.constant4,"a",@progbits
	.align	8
	.align		8
.nv.constant4:
        /*0000*/ 	.dword	_$_str
	.align		8
        /*0008*/ 	.dword	_$_str_$_2


//--------------------- .text.triton_poi_fused_add_div_mul_pow_sqrt_sum_0 --------------------------
	.section	.text.triton_poi_fused_add_div_mul_pow_sqrt_sum_0,"ax",@progbits
	.align	128
        .global         triton_poi_fused_add_div_mul_pow_sqrt_sum_0
        .type           triton_poi_fused_add_div_mul_pow_sqrt_sum_0,@function
        .size           triton_poi_fused_add_div_mul_pow_sqrt_sum_0,(.L_x_1 - triton_poi_fused_add_div_mul_pow_sqrt_sum_0)
        .other          triton_poi_fused_add_div_mul_pow_sqrt_sum_0,@"STO_CUDA_ENTRY STV_DEFAULT"
triton_poi_fused_add_div_mul_pow_sqrt_sum_0:
.text.triton_poi_fused_add_div_mul_pow_sqrt_sum_0:
[----:B------:R-:W0:Y:S02]  /*0000*/  LDC R1, c[0x0][0x28] ;  /* 0x00000a00ff017b82 */ /* 0x000e240000000800 */
[----:B------:R-:W1:Y:S01]  /*0010*/  S2R R0, SR_TID.X ;  /* 0x0000000000007919 */ /* 0x000e620000002100 */
[----:B------:R-:W2:Y:S01]  /*0020*/  LDC.64 R8, c[0x0][0x218] ;  /* 0x00008600ff087b82 */ /* 0x000ea20000000a00 */
[----:B------:R-:W-:Y:S01]  /*0030*/  ULDC.64 UR4, c[0x0][0x208] ;  /* 0x0000820000047ab9 */ /* 0x000fe20000000a00 */
[----:B------:R-:W3:Y:S01]  /*0040*/  S2R R3, SR_CTAID.X ;  /* 0x0000000000037919 */ /* 0x000ee20000002500 */
[----:B-1----:R-:W-:-:S04]  /*0050*/  SHF.L.U32 R0, R0, 0x1, RZ ;  /* 0x0000000100007819 */ /* 0x002fc800000006ff */
[----:B------:R-:W-:Y:S02]  /*0060*/  LOP3.LUT R0, R0, 0xfe, RZ, 0xc0, !PT ;  /* 0x000000fe00007812 */ /* 0x000fe400078ec0ff */
[----:B---3--:R-:W-:Y:S02]  /*0070*/  SHF.R.S32.HI R5, RZ, 0x17, R3 ;  /* 0x00000017ff057819 */ /* 0x008fe40000011403 */
[----:B------:R-:W-:Y:S02]  /*0080*/  LEA R0, R3, R0, 0x8 ;  /* 0x0000000003007211 */ /* 0x000fe400078e40ff */
[----:B------:R-:W-:Y:S02]  /*0090*/  SGXT R5, R5, 0x1 ;  /* 0x000000010505781a */ /* 0x000fe40000000200 */
[----:B------:R-:W-:Y:S02]  /*00a0*/  SHF.R.S32.HI R3, RZ, 0x1f, R0 ;  /* 0x0000001fff037819 */ /* 0x000fe40000011400 */
[----:B------:R-:W-:-:S02]  /*00b0*/  LEA.HI R5, R5, R0, RZ, 0x6 ;  /* 0x0000000005057211 */ /* 0x000fc400078f30ff */
[-C--:B------:R-:W-:Y:S02]  /*00c0*/  LEA.HI R16, R3, R0.reuse, RZ, 0x4 ;  /* 0x0000000003107211 */ /* 0x080fe400078f20ff */
[----:B------:R-:W-:Y:S02]  /*00d0*/  LOP3.LUT R5, R5, 0xffffffc0, RZ, 0xc0, !PT ;  /* 0xffffffc005057812 */ /* 0x000fe400078ec0ff */
[----:B------:R-:W-:Y:S02]  /*00e0*/  LOP3.LUT R3, R16, 0xfffffff0, RZ, 0xc0, !PT ;  /* 0xfffffff010037812 */ /* 0x000fe400078ec0ff */
[----:B------:R-:W-:Y:S02]  /*00f0*/  ISETP.GE.AND P2, PT, R0, 0x100, PT ;  /* 0x000001000000780c */ /* 0x000fe40003f46270 */
[----:B------:R-:W-:Y:S02]  /*0100*/  IADD3 R11, R5, R0, -R3 ;  /* 0x00000000050b7210 */ /* 0x000fe40007ffe803 */
[----:B------:R-:W-:-:S02]  /*0110*/  CS2R R2, SRZ ;  /* 0x0000000000027805 */ /* 0x000fc4000001ff00 */
[----:B------:R-:W-:Y:S02]  /*0120*/  CS2R R4, SRZ ;  /* 0x0000000000047805 */ /* 0x000fe4000001ff00 */
[----:B------:R-:W-:-:S05]  /*0130*/  IADD3 R15, R11, 0x10, RZ ;  /* 0x000000100b0f7810 */ /* 0x000fca0007ffe0ff */
[----:B--2---:R-:W-:Y:S01]  /*0140*/  IMAD.WIDE R14, R15, 0x4, R8 ;  /* 0x000000040f0e7825 */ /* 0x004fe200078e0208 */
[----:B------:R-:W-:-:S03]  /*0150*/  IADD3 R19, R11, 0x20, RZ ;  /* 0x000000200b137810 */ /* 0x000fc60007ffe0ff */
[--C-:B------:R-:W-:Y:S01]  /*0160*/  IMAD.WIDE R12, R11, 0x4, R8.reuse ;  /* 0x000000040b0c7825 */ /* 0x100fe200078e0208 */
[----:B------:R1:W2:Y:S01]  /*0170*/  @!P2 LDG.E.EL.64 R2, desc[UR4][R14.64] ;  /* 0x000000040e02a981 */ /* 0x0002a2000c2e1b00 */
[----:B------:R-:W-:Y:S02]  /*0180*/  CS2R R6, SRZ ;  /* 0x0000000000067805 */ /* 0x000fe4000001ff00 */
[----:B------:R-:W-:Y:S01]  /*0190*/  IADD3 R21, R11, 0x30, RZ ;  /* 0x000000300b157810 */ /* 0x000fe20007ffe0ff */
[--C-:B------:R-:W-:Y:S01]  /*01a0*/  IMAD.WIDE R18, R19, 0x4, R8.reuse ;  /* 0x0000000413127825 */ /* 0x100fe200078e0208 */
[----:B------:R3:W4:Y:S01]  /*01b0*/  @!P2 LDG.E.EL.64 R4, desc[UR4][R12.64] ;  /* 0x000000040c04a981 */ /* 0x000722000c2e1b00 */
[----:B------:R-:W-:Y:S02]  /*01c0*/  CS2R R10, SRZ ;  /* 0x00000000000a7805 */ /* 0x000fe4000001ff00 */
[----:B------:R-:W-:Y:S01]  /*01d0*/  IMAD.WIDE R20, R21, 0x4, R8 ;  /* 0x0000000415147825 */ /* 0x000fe200078e0208 */
[----:B------:R2:W5:Y:S01]  /*01e0*/  @!P2 LDG.E.EL.64 R6, desc[UR4][R18.64] ;  /* 0x000000041206a981 */ /* 0x000562000c2e1b00 */
[----:B-1----:R-:W1:Y:S03]  /*01f0*/  LDC.64 R14, c[0x0][0x210] ;  /* 0x00008400ff0e7b82 */ /* 0x002e660000000a00 */
[----:B------:R-:W5:Y:S01]  /*0200*/  @!P2 LDG.E.EL.64 R10, desc[UR4][R20.64] ;  /* 0x00000004140aa981 */ /* 0x000f62000c2e1b00 */
[----:B------:R-:W-:-:S02]  /*0210*/  SHF.R.S32.HI R16, RZ, 0x4, R16 ;  /* 0x00000004ff107819 */ /* 0x000fc40000011410 */
[----:B---3--:R-:W-:Y:S02]  /*0220*/  CS2R R12, SRZ ;  /* 0x00000000000c7805 */ /* 0x008fe4000001ff00 */
[----:B------:R-:W-:-:S04]  /*0230*/  LEA.HI R17, R16, R16, RZ, 0x2 ;  /* 0x0000001010117211 */ /* 0x000fc800078f10ff */
[----:B------:R-:W-:-:S04]  /*0240*/  LOP3.LUT R17, R17, 0xfffffffc, RZ, 0xc0, !PT ;  /* 0xfffffffc11117812 */ /* 0x000fc800078ec0ff */
[----:B------:R-:W-:-:S05]  /*0250*/  IADD3 R17, R16, -R17, RZ ;  /* 0x8000001110117210 */ /* 0x000fca0007ffe0ff */
[----:B-1----:R-:W-:-:S04]  /*0260*/  IMAD.WIDE R14, R17, 0x4, R14 ;  /* 0x00000004110e7825 */ /* 0x002fc800078e020e */
[----:B------:R-:W-:Y:S01]  /*0270*/  IMAD.WIDE R16, R0, 0x4, R8 ;  /* 0x0000000400107825 */ /* 0x000fe200078e0208 */
[----:B------:R-:W-:-:S04]  /*0280*/  CS2R R8, SRZ ;  /* 0x0000000000087805 */ /* 0x000fc8000001ff00 */
[----:B------:R-:W3:Y:S04]  /*0290*/  @!P2 LDG.E.64 R12, desc[UR4][R16.64] ;  /* 0x00000004100ca981 */ /* 0x000ee8000c1e1b00 */
[----:B------:R-:W3:Y:S04]  /*02a0*/  @!P2 LDG.E.EL R9, desc[UR4][R14.64] ;  /* 0x000000040e09a981 */ /* 0x000ee8000c2e1900 */
[----:B------:R-:W3:Y:S01]  /*02b0*/  @!P2 LDG.E.EL R8, desc[UR4][R14.64] ;  /* 0x000000040e08a981 */ /* 0x000ee2000c2e1900 */
[----:B--2---:R-:W-:Y:S01]  /*02c0*/  FMUL R19, R2, R2 ;  /* 0x0000000202137220 */ /* 0x004fe20000400000 */
[----:B------:R-:W-:-:S03]  /*02d0*/  FMUL R2, R3, R3 ;  /* 0x0000000303027220 */ /* 0x000fc60000400000 */
[----:B----4-:R-:W-:Y:S01]  /*02e0*/  FFMA R19, R4, R4, R19 ;  /* 0x0000000404137223 */ /* 0x010fe20000000013 */
[----:B------:R-:W-:-:S03]  /*02f0*/  FFMA R2, R5, R5, R2 ;  /* 0x0000000505027223 */ /* 0x000fc60000000002 */
[----:B-----5:R-:W-:Y:S01]  /*0300*/  FFMA R19, R6, R6, R19 ;  /* 0x0000000606137223 */ /* 0x020fe20000000013 */
[----:B------:R-:W-:-:S03]  /*0310*/  FFMA R2, R7, R7, R2 ;  /* 0x0000000707027223 */ /* 0x000fc60000000002 */
[----:B------:R-:W-:Y:S01]  /*0320*/  FFMA R19, R10, R10, R19 ;  /* 0x0000000a0a137223 */ /* 0x000fe20000000013 */
[----:B------:R-:W-:Y:S02]  /*0330*/  FFMA R11, R11, R11, R2 ;  /* 0x0000000b0b0b7223 */ /* 0x000fe40000000002 */
[----:B------:R-:W1:Y:S03]  /*0340*/  LDC.64 R2, c[0x0][0x220] ;  /* 0x00008800ff027b82 */ /* 0x000e660000000a00 */
[----:B------:R-:W2:Y:S08]  /*0350*/  MUFU.SQRT R19, R19 ;  /* 0x0000001300137308 */ /* 0x000eb00000002000 */
[----:B------:R-:W4:Y:S01]  /*0360*/  MUFU.SQRT R11, R11 ;  /* 0x0000000b000b7308 */ /* 0x000f220000002000 */
[----:B--2---:R-:W-:-:S05]  /*0370*/  FADD R4, R19, 1.00000001335143196e-10 ;  /* 0x2edbe6ff13047421 */ /* 0x004fca0000000000 */
[----:B------:R-:W-:Y:S01]  /*0380*/  FSETP.GT.AND P0, PT, R4, 8.50705917302346158658e+37, PT ;  /* 0x7e8000000400780b */ /* 0x000fe20003f04000 */
[----:B-1----:R-:W-:-:S04]  /*0390*/  IMAD.WIDE R2, R0, 0x4, R2 ;  /* 0x0000000400027825 */ /* 0x002fc800078e0202 */
[----:B----4-:R-:W-:-:S05]  /*03a0*/  FADD R5, R11, 1.00000001335143196e-10 ;  /* 0x2edbe6ff0b057421 */ /* 0x010fca0000000000 */
[----:B------:R-:W-:Y:S01]  /*03b0*/  FSETP.GT.AND P1, PT, R5, 8.50705917302346158658e+37, PT ;  /* 0x7e8000000500780b */ /* 0x000fe20003f24000 */
[----:B---3--:R-:W-:Y:S02]  /*03c0*/  FMUL R9, R12, R9 ;  /* 0x000000090c097220 */ /* 0x008fe40000400000 */
[----:B------:R-:W-:Y:S01]  /*03d0*/  @P0 FMUL R4, R4, 0.25 ;  /* 0x3e80000004040820 */ /* 0x000fe20000400000 */
[----:B------:R-:W-:Y:S01]  /*03e0*/  FMUL R8, R13, R8 ;  /* 0x000000080d087220 */ /* 0x000fe20000400000 */
[----:B------:R-:W-:-:S04]  /*03f0*/  @P0 FMUL R9, R9, 0.25 ;  /* 0x3e80000009090820 */ /* 0x000fc80000400000 */
[----:B------:R-:W1:Y:S04]  /*0400*/  MUFU.RCP R4, R4 ;  /* 0x0000000400047308 */ /* 0x000e680000001000 */
[----:B------:R-:W-:Y:S01]  /*0410*/  @P1 FMUL R5, R5, 0.25 ;  /* 0x3e80000005051820 */ /* 0x000fe20000400000 */
[----:B------:R-:W-:-:S05]  /*0420*/  @P1 FMUL R8, R8, 0.25 ;  /* 0x3e80000008081820 */ /* 0x000fca0000400000 */
[----:B------:R-:W2:Y:S01]  /*0430*/  MUFU.RCP R5, R5 ;  /* 0x0000000500057308 */ /* 0x000ea20000001000 */
[----:B-1----:R-:W-:Y:S01]  /*0440*/  FMUL R6, R4, R9 ;  /* 0x0000000904067220 */ /* 0x002fe20000400000 */
[----:B--2---:R-:W-:Y:S01]  /*0450*/  FMUL R7, R5, R8 ;  /* 0x0000000805077220 */ /* 0x004fe20000400000 */
[----:B------:R-:W-:Y:S06]  /*0460*/  @P2 EXIT ;  /* 0x000000000000294d */ /* 0x000fec0003800000 */
[----:B------:R-:W-:Y:S01]  /*0470*/  STG.E.64 desc[UR4][R2.64], R6 ;  /* 0x0000000602007986 */ /* 0x000fe2000c101b04 */
[----:B------:R-:W-:Y:S05]  /*0480*/  EXIT ;  /* 0x000000000000794d */ /* 0x000fea0003800000 */
.L_x_0:
[----:B------:R-:W-:-:S00]  /*0490*/  BRA `(.L_x_0) ;  /* 0xfffffffc00fc7947 */ /* 0x000fc0000383ffff */
[----:B------:R-:W-:-:S00]  /*04a0*/  NOP ;  /* 0x0000000000007918 */ /* 0x000fc00000000000 */
        /* <DEDUP_REMOVED lines=13> */
.L_x_1:


//--------------------- .nv.global.init           --------------------------
	.section	.nv.global.init,"aw",@progbits
.nv.global.init:
	.type		_$_str,@object
	.size		_$_str,(_$_str_$_2 - _$_str)
_$_str:
        /*0000*/ 	.byte	0x5f, 0x5f, 0x43, 0x55, 0x44, 0x41, 0x5f, 0x46, 0x54, 0x5a, 0x00
	.type		_$_str_$_2,@object
	.size		_$_str_$_2,(.L_1 - _$_str_$_2)
_$_str_$_2:
        /*000b*/ 	.byte	0x5f, 0x5f, 0x43, 0x55, 0x44, 0x41, 0x5f, 0x50, 0x52, 0x45, 0x43, 0x5f, 0x53, 0x51, 0x52, 0x54
        /*001b*/ 	.byte	0x00
.L_1:


//--------------------- .nv.constant0.triton_poi_fused_add_div_mul_pow_sqrt_sum_0 --------------------------
	.section	.nv.constant0.triton_poi_fused_add_div_mul_pow_sqrt_sum_0,"a",@progbits
	.sectionflags	@""
	.align	4
.nv.constant0.triton_poi_fused_add_div_mul_pow_sqrt_sum_0:
	.zero		556
